//
// Generated by NVIDIA NVVM Compiler
//
// Compiler Build ID: CL-36424714
// Cuda compilation tools, release 13.0, V13.0.88
// Based on NVVM 20.0.0
//

.version 9.0
.target sm_100
.address_size 64

	// .globl	_Z9matMulGPUPfS_S_

.visible .entry _Z9matMulGPUPfS_S_(
	.param .u64 .ptr .align 1 _Z9matMulGPUPfS_S__param_0,
	.param .u64 .ptr .align 1 _Z9matMulGPUPfS_S__param_1,
	.param .u64 .ptr .align 1 _Z9matMulGPUPfS_S__param_2
)
{
	.reg .pred 	%p<5>;
	.reg .b32 	%r<23>;
	.reg .b32 	%f<28>;
	.reg .b64 	%rd<18>;

	ld.param.u64 	%rd8, [_Z9matMulGPUPfS_S__param_0];
	ld.param.u64 	%rd9, [_Z9matMulGPUPfS_S__param_1];
	ld.param.u64 	%rd10, [_Z9matMulGPUPfS_S__param_2];
	mov.u32 	%r12, %ctaid.x;
	mov.u32 	%r1, %ntid.x;
	mov.u32 	%r13, %tid.x;
	mad.lo.s32 	%r19, %r12, %r1, %r13;
	setp.gt.s32 	%p1, %r19, 8191;
	@%p1 bra 	$L__BB0_7;
	cvta.to.global.u64 	%rd11, %rd8;
	add.s64 	%rd1, %rd11, 131072;
	cvta.to.global.u64 	%rd12, %rd9;
	add.s64 	%rd2, %rd12, 16;
	mov.u32 	%r14, %nctaid.x;
	mul.lo.s32 	%r3, %r1, %r14;
	cvta.to.global.u64 	%rd3, %rd10;
$L__BB0_2:
	mov.b32 	%r20, 0;
$L__BB0_3:
	shl.b32 	%r17, %r20, 13;
	add.s32 	%r18, %r17, %r19;
	mul.wide.s32 	%rd13, %r18, 4;
	add.s64 	%rd4, %rd3, %rd13;
	ld.global.f32 	%f27, [%rd4];
	mul.wide.u32 	%rd14, %r20, 32768;
	add.s64 	%rd17, %rd2, %rd14;
	mov.b32 	%r22, 0;
	mov.u32 	%r21, %r19;
$L__BB0_4:
	mul.wide.s32 	%rd15, %r21, 4;
	add.s64 	%rd16, %rd1, %rd15;
	ld.global.f32 	%f4, [%rd16+-131072];
	ld.global.f32 	%f5, [%rd17+-16];
	fma.rn.f32 	%f6, %f4, %f5, %f27;
	st.global.f32 	[%rd4], %f6;
	ld.global.f32 	%f7, [%rd16+-98304];
	ld.global.f32 	%f8, [%rd17+-12];
	fma.rn.f32 	%f9, %f7, %f8, %f6;
	st.global.f32 	[%rd4], %f9;
	ld.global.f32 	%f10, [%rd16+-65536];
	ld.global.f32 	%f11, [%rd17+-8];
	fma.rn.f32 	%f12, %f10, %f11, %f9;
	st.global.f32 	[%rd4], %f12;
	ld.global.f32 	%f13, [%rd16+-32768];
	ld.global.f32 	%f14, [%rd17+-4];
	fma.rn.f32 	%f15, %f13, %f14, %f12;
	st.global.f32 	[%rd4], %f15;
	ld.global.f32 	%f16, [%rd16];
	ld.global.f32 	%f17, [%rd17];
	fma.rn.f32 	%f18, %f16, %f17, %f15;
	st.global.f32 	[%rd4], %f18;
	ld.global.f32 	%f19, [%rd16+32768];
	ld.global.f32 	%f20, [%rd17+4];
	fma.rn.f32 	%f21, %f19, %f20, %f18;
	st.global.f32 	[%rd4], %f21;
	ld.global.f32 	%f22, [%rd16+65536];
	ld.global.f32 	%f23, [%rd17+8];
	fma.rn.f32 	%f24, %f22, %f23, %f21;
	st.global.f32 	[%rd4], %f24;
	ld.global.f32 	%f25, [%rd16+98304];
	ld.global.f32 	%f26, [%rd17+12];
	fma.rn.f32 	%f27, %f25, %f26, %f24;
	st.global.f32 	[%rd4], %f27;
	add.s32 	%r22, %r22, 8;
	add.s32 	%r21, %r21, 65536;
	add.s64 	%rd17, %rd17, 32;
	setp.ne.s32 	%p2, %r22, 8192;
	@%p2 bra 	$L__BB0_4;
	add.s32 	%r20, %r20, 1;
	setp.ne.s32 	%p3, %r20, 8192;
	@%p3 bra 	$L__BB0_3;
	add.s32 	%r19, %r19, %r3;
	setp.lt.s32 	%p4, %r19, 8192;
	@%p4 bra 	$L__BB0_2;
$L__BB0_7:
	ret;

}


// ===== COMPILED SASS (sm_100) =====

	.target	sm_100

	.elftype	@"ET_EXEC"


//--------------------- .note.nv.tkinfo           --------------------------
	.section	.note.nv.tkinfo,"",@"SHT_NOTE"
	.sectionflags	@"SHF_NOTE_NV_TKINFO"
	.tkinfo
        /*0018*/ 	.word	0x00000002
        /*0030*/ 	.string	""
        /*0030*/ 	.string	"ptxas"
        /*0030*/ 	.string	"Cuda compilation tools, release 13.0, V13.0.88"
        /*0030*/ 	.string	"Build cuda_13.0.r13.0/compiler.36424714_0"
        /*0030*/ 	.string	"-arch sm_100 -m 64 "



//--------------------- .note.nv.cuinfo           --------------------------
	.section	.note.nv.cuinfo,"",@"SHT_NOTE"
	.sectionflags	@"SHF_NOTE_NV_CUINFO"
        /*0018*/ 	.short	0x0002
        /*001a*/ 	.short	0x0064
        /*001c*/ 	.short	0x0082
	.zero		2


//--------------------- .nv.info                  --------------------------
	.section	.nv.info,"",@"SHT_CUDA_INFO"
	.align	4


	//----- nvinfo : EIATTR_REGCOUNT
	.align		4
        /*0000*/ 	.byte	0x04, 0x2f
        /*0002*/ 	.short	(.L_1 - .L_0)
	.align		4
.L_0:
        /*0004*/ 	.word	index@(_Z9matMulGPUPfS_S_)
        /*0008*/ 	.word	0x0000001c


	//----- nvinfo : EIATTR_FRAME_SIZE
	.align		4
.L_1:
        /*000c*/ 	.byte	0x04, 0x11
        /*000e*/ 	.short	(.L_3 - .L_2)
	.align		4
.L_2:
        /*0010*/ 	.word	index@(_Z9matMulGPUPfS_S_)
        /*0014*/ 	.word	0x00000000


	//----- nvinfo : EIATTR_MIN_STACK_SIZE
	.align		4
.L_3:
        /*0018*/ 	.byte	0x04, 0x12
        /*001a*/ 	.short	(.L_5 - .L_4)
	.align		4
.L_4:
        /*001c*/ 	.word	index@(_Z9matMulGPUPfS_S_)
        /*0020*/ 	.word	0x00000000
.L_5:


//--------------------- .nv.compat                --------------------------
	.section	.nv.compat,"",@"SHT_CUDA_COMPAT_INFO"
	.align	4
        /*0000*/ 	.byte	0x02, 0x09, 0x00, 0x00, 0x02, 0x02, 0x01, 0x00, 0x02, 0x05, 0x05, 0x00, 0x03, 0x07, 0x01, 0x01
        /*0010*/ 	.byte	0x02, 0x03, 0x00, 0x00, 0x02, 0x06, 0x01, 0x00, 0x04, 0x0b, 0x08, 0x00, 0x09, 0x00, 0x00, 0x00
        /*0020*/ 	.byte	0x00, 0x00, 0x00, 0x00


//--------------------- .nv.info._Z9matMulGPUPfS_S_ --------------------------
	.section	.nv.info._Z9matMulGPUPfS_S_,"",@"SHT_CUDA_INFO"
	.sectionflags	@""
	.align	4


	//----- nvinfo : EIATTR_CUDA_API_VERSION
	.align		4
        /*0000*/ 	.byte	0x04, 0x37
        /*0002*/ 	.short	(.L_7 - .L_6)
.L_6:
        /*0004*/ 	.word	0x00000082


	//----- nvinfo : EIATTR_KPARAM_INFO
	.align		4
.L_7:
        /*0008*/ 	.byte	0x04, 0x17
        /*000a*/ 	.short	(.L_9 - .L_8)
.L_8:
        /*000c*/ 	.word	0x00000000
        /*0010*/ 	.short	0x0002
        /*0012*/ 	.short	0x0010
        /*0014*/ 	.byte	0x00, 0xf5, 0x21, 0x00


	//----- nvinfo : EIATTR_KPARAM_INFO
	.align		4
.L_9:
        /*0018*/ 	.byte	0x04, 0x17
        /*001a*/ 	.short	(.L_11 - .L_10)
.L_10:
        /*001c*/ 	.word	0x00000000
        /*0020*/ 	.short	0x0001
        /*0022*/ 	.short	0x0008
        /*0024*/ 	.byte	0x00, 0xf5, 0x21, 0x00


	//----- nvinfo : EIATTR_KPARAM_INFO
	.align		4
.L_11:
        /*0028*/ 	.byte	0x04, 0x17
        /*002a*/ 	.short	(.L_13 - .L_12)
.L_12:
        /*002c*/ 	.word	0x00000000
        /*0030*/ 	.short	0x0000
        /*0032*/ 	.short	0x0000
        /*0034*/ 	.byte	0x00, 0xf5, 0x21, 0x00


	//----- nvinfo : EIATTR_SPARSE_MMA_MASK
	.align		4
.L_13:
        /*0038*/ 	.byte	0x03, 0x50
        /*003a*/ 	.short	0x0000


	//----- nvinfo : EIATTR_MAXREG_COUNT
	.align		4
        /*003c*/ 	.byte	0x03, 0x1b
        /*003e*/ 	.short	0x00ff


	//----- nvinfo : EIATTR_MERCURY_ISA_VERSION
	.align		4
        /*0040*/ 	.byte	0x03, 0x5f
        /*0042*/ 	.short	0x0101


	//----- nvinfo : EIATTR_VRC_CTA_INIT_COUNT
	.align		4
        /*0044*/ 	.byte	0x02, 0x4a
	.zero		1
	.zero		1


	//----- nvinfo : EIATTR_EXIT_INSTR_OFFSETS
	.align		4
        /*0048*/ 	.byte	0x04, 0x1c
        /*004a*/ 	.short	(.L_15 - .L_14)


	//   ....[0]....
.L_14:
        /*004c*/ 	.word	0x00000060


	//   ....[1]....
        /*0050*/ 	.word	0x00000ae0


	//----- nvinfo : EIATTR_CRS_STACK_SIZE
	.align		4
.L_15:
        /*0054*/ 	.byte	0x04, 0x1e
        /*0056*/ 	.short	(.L_17 - .L_16)
.L_16:
        /*0058*/ 	.word	0x00000000


	//----- nvinfo : EIATTR_CBANK_PARAM_SIZE
	.align		4
.L_17:
        /*005c*/ 	.byte	0x03, 0x19
        /*005e*/ 	.short	0x0018


	//----- nvinfo : EIATTR_PARAM_CBANK
	.align		4
        /*0060*/ 	.byte	0x04, 0x0a
        /*0062*/ 	.short	(.L_19 - .L_18)
	.align		4
.L_18:
        /*0064*/ 	.word	index@(.nv.constant0._Z9matMulGPUPfS_S_)
        /*0068*/ 	.short	0x0380
        /*006a*/ 	.short	0x0018


	//----- nvinfo : EIATTR_SW_WAR
	.align		4
.L_19:
        /*006c*/ 	.byte	0x04, 0x36
        /*006e*/ 	.short	(.L_21 - .L_20)
.L_20:
        /*0070*/ 	.word	0x00000008
.L_21:


//--------------------- .nv.callgraph             --------------------------
	.section	.nv.callgraph,"",@"SHT_CUDA_CALLGRAPH"
	.align	4
	.sectionentsize	8
	.align		4
        /*0000*/ 	.word	0x00000000
	.align		4
        /*0004*/ 	.word	0xffffffff
	.align		4
        /*0008*/ 	.word	0x00000000
	.align		4
        /*000c*/ 	.word	0xfffffffe
	.align		4
        /*0010*/ 	.word	0x00000000
	.align		4
        /*0014*/ 	.word	0xfffffffd
	.align		4
        /*0018*/ 	.word	0x00000000
	.align		4
        /*001c*/ 	.word	0xfffffffc


//--------------------- .text._Z9matMulGPUPfS_S_  --------------------------
	.section	.text._Z9matMulGPUPfS_S_,"ax",@progbits
	.align	128
        .global         _Z9matMulGPUPfS_S_
        .type           _Z9matMulGPUPfS_S_,@function
        .size           _Z9matMulGPUPfS_S_,(.L_x_4 - _Z9matMulGPUPfS_S_)
        .other          _Z9matMulGPUPfS_S_,@"STO_CUDA_ENTRY STV_DEFAULT"
_Z9matMulGPUPfS_S_:
.text._Z9matMulGPUPfS_S_:
[----:B------:R-:W-:Y:S01]  /*0000*/  LDC R1, c[0x0][0x37c] ;  /* 0x0000df00ff017b82 */ /* 0x000fe20000000800 */
[----:B------:R-:W0:Y:S07]  /*0010*/  S2R R0, SR_TID.X ;  /* 0x0000000000007919 */ /* 0x000e2e0000002100 */
[----:B------:R-:W0:Y:S08]  /*0020*/  S2UR UR4, SR_CTAID.X ;  /* 0x00000000000479c3 */ /* 0x000e300000002500 */
[----:B------:R-:W0:Y:S02]  /*0030*/  LDC R9, c[0x0][0x360] ;  /* 0x0000d800ff097b82 */ /* 0x000e240000000800 */
[----:B0-----:R-:W-:-:S05]  /*0040*/  IMAD R0, R9, UR4, R0 ;  /* 0x0000000409007c24 */ /* 0x001fca000f8e0200 */
[----:B------:R-:W-:-:S13]  /*0050*/  ISETP.GT.AND P0, PT, R0, 0x1fff, PT ;  /* 0x00001fff0000780c */ /* 0x000fda0003f04270 */
[----:B------:R-:W-:Y:S05]  /*0060*/  @P0 EXIT ;  /* 0x000000000000094d */ /* 0x000fea0003800000 */
[----:B------:R-:W0:Y:S01]  /*0070*/  LDCU.128 UR8, c[0x0][0x380] ;  /* 0x00007000ff0877ac */ /* 0x000e220008000c00 */
[----:B------:R-:W1:Y:S01]  /*0080*/  LDCU UR12, c[0x0][0x370] ;  /* 0x00006e00ff0c77ac */ /* 0x000e620008000800 */
[----:B------:R-:W2:Y:S01]  /*0090*/  LDCU.64 UR14, c[0x0][0x358] ;  /* 0x00006b00ff0e77ac */ /* 0x000ea20008000a00 */
[----:B0-----:R-:W-:Y:S02]  /*00a0*/  UIADD3 UR6, UP0, UPT, UR8, 0x20000, URZ ;  /* 0x0002000008067890 */ /* 0x001fe4000ff1e0ff */
[----:B------:R-:W-:Y:S02]  /*00b0*/  UIADD3 UR4, UP1, UPT, UR10, 0x10, URZ ;  /* 0x000000100a047890 */ /* 0x000fe4000ff3e0ff */
[----:B------:R-:W-:Y:S01]  /*00c0*/  UIADD3.X UR7, UPT, UPT, URZ, UR9, URZ, UP0, !UPT ;  /* 0x00000009ff077290 */ /* 0x000fe200087fe4ff */
[----:B-1----:R-:W-:Y:S01]  /*00d0*/  IMAD R9, R9, UR12, RZ ;  /* 0x0000000c09097c24 */ /* 0x002fe2000f8e02ff */
[----:B------:R-:W-:Y:S01]  /*00e0*/  MOV R2, UR6 ;  /* 0x0000000600027c02 */ /* 0x000fe20008000f00 */
[----:B------:R-:W-:-:S03]  /*00f0*/  UIADD3.X UR5, UPT, UPT, URZ, UR11, URZ, UP1, !UPT ;  /* 0x0000000bff057290 */ /* 0x000fc60008ffe4ff */
[----:B--2---:R-:W-:-:S09]  /*0100*/  MOV R3, UR7 ;  /* 0x0000000700037c02 */ /* 0x004fd20008000f00 */
.L_x_2:
[----:B--2---:R-:W-:-:S07]  /*0110*/  HFMA2 R11, -RZ, RZ, 0, 0 ;  /* 0x00000000ff0b7431 */ /* 0x004fce00000001ff */
.L_x_1:
[----:B--2---:R-:W0:Y:S01]  /*0120*/  LDC.64 R4, c[0x0][0x390] ;  /* 0x0000e400ff047b82 */ /* 0x004e220000000a00 */
[----:B------:R-:W-:-:S05]  /*0130*/  LEA R7, R11, R0, 0xd ;  /* 0x000000000b077211 */ /* 0x000fca00078e68ff */
[----:B0-----:R-:W-:-:S05]  /*0140*/  IMAD.WIDE R4, R7, 0x4, R4 ;  /* 0x0000000407047825 */ /* 0x001fca00078e0204 */
[----:B------:R0:W5:Y:S01]  /*0150*/  LDG.E R17, desc[UR14][R4.64] ;  /* 0x0000000e04117981 */ /* 0x000162000c1e1900 */
[----:B------:R-:W-:Y:S02]  /*0160*/  MOV R6, UR4 ;  /* 0x0000000400067c02 */ /* 0x000fe40008000f00 */
[----:B------:R-:W-:Y:S02]  /*0170*/  MOV R7, UR5 ;  /* 0x0000000500077c02 */ /* 0x000fe40008000f00 */
[----:B------:R-:W-:Y:S02]  /*0180*/  MOV R8, RZ ;  /* 0x000000ff00087202 */ /* 0x000fe40000000f00 */
[----:B------:R-:W-:Y:S01]  /*0190*/  MOV R15, R0 ;  /* 0x00000000000f7202 */ /* 0x000fe20000000f00 */
[C---:B------:R-:W-:Y:S01]  /*01a0*/  IMAD.WIDE.U32 R6, R11.reuse, 0x8000, R6 ;  /* 0x000080000b067825 */ /* 0x040fe200078e0006 */
[----:B------:R-:W-:-:S04]  /*01b0*/  IADD3 R11, PT, PT, R11, 0x1, RZ ;  /* 0x000000010b0b7810 */ /* 0x000fc80007ffe0ff */
[----:B0-----:R-:W-:-:S13]  /*01c0*/  ISETP.NE.AND P2, PT, R11, 0x2000, PT ;  /* 0x000020000b00780c */ /* 0x001fda0003f45270 */
.L_x_0:
[----:B------:R-:W-:Y:S01]  /*01d0*/  IMAD.WIDE R12, R15, 0x4, R2 ;  /* 0x000000040f0c7825 */ /* 0x000fe200078e0202 */
[----:B--2---:R-:W2:Y:S04]  /*01e0*/  LDG.E R14, desc[UR14][R6.64+-0x10] ;  /* 0xfffff00e060e7981 */ /* 0x004ea8000c1e1900 */
[----:B------:R-:W2:Y:S02]  /*01f0*/  LDG.E R10, desc[UR14][R12.64+-0x20000] ;  /* 0xfe00000e0c0a7981 */ /* 0x000ea4000c1e1900 */
[----:B--2--5:R-:W-:-:S05]  /*0200*/  FFMA R17, R10, R14, R17 ;  /* 0x0000000e0a117223 */ /* 0x024fca0000000011 */
[----:B------:R0:W-:Y:S04]  /*0210*/  STG.E desc[UR14][R4.64], R17 ;  /* 0x0000001104007986 */ /* 0x0001e8000c10190e */
[----:B------:R-:W2:Y:S04]  /*0220*/  LDG.E R10, desc[UR14][R12.64+-0x18000] ;  /* 0xfe80000e0c0a7981 */ /* 0x000ea8000c1e1900 */
[----:B------:R-:W2:Y:S02]  /*0230*/  LDG.E R14, desc[UR14][R6.64+-0xc] ;  /* 0xfffff40e060e7981 */ /* 0x000ea4000c1e1900 */
[----:B--2---:R-:W-:-:S05]  /*0240*/  FFMA R19, R10, R14, R17 ;  /* 0x0000000e0a137223 */ /* 0x004fca0000000011 */
[----:B------:R1:W-:Y:S04]  /*0250*/  STG.E desc[UR14][R4.64], R19 ;  /* 0x0000001304007986 */ /* 0x0003e8000c10190e */
[----:B------:R-:W2:Y:S04]  /*0260*/  LDG.E R10, desc[UR14][R12.64+-0x10000] ;  /* 0xff00000e0c0a7981 */ /* 0x000ea8000c1e1900 */
[----:B------:R-:W2:Y:S02]  /*0270*/  LDG.E R14, desc[UR14][R6.64+-0x8] ;  /* 0xfffff80e060e7981 */ /* 0x000ea4000c1e1900 */
[----:B--2---:R-:W-:-:S05]  /*0280*/  FFMA R21, R10, R14, R19 ;  /* 0x0000000e0a157223 */ /* 0x004fca0000000013 */
[----:B------:R2:W-:Y:S04]  /*0290*/  STG.E desc[UR14][R4.64], R21 ;  /* 0x0000001504007986 */ /* 0x0005e8000c10190e */
[----:B------:R-:W0:Y:S04]  /*02a0*/  LDG.E R10, desc[UR14][R12.64+-0x8000] ;  /* 0xff80000e0c0a7981 */ /* 0x000e28000c1e1900 */
[----:B------:R-:W0:Y:S02]  /*02b0*/  LDG.E R14, desc[UR14][R6.64+-0x4] ;  /* 0xfffffc0e060e7981 */ /* 0x000e24000c1e1900 */
[----:B0-----:R-:W-:-:S05]  /*02c0*/  FFMA R17, R10, R14, R21 ;  /* 0x0000000e0a117223 */ /* 0x001fca0000000015 */
[----:B------:R0:W-:Y:S04]  /*02d0*/  STG.E desc[UR14][R4.64], R17 ;  /* 0x0000001104007986 */ /* 0x0001e8000c10190e */
[----:B------:R-:W1:Y:S04]  /*02e0*/  LDG.E R10, desc[UR14][R12.64] ;  /* 0x0000000e0c0a7981 */ /* 0x000e68000c1e1900 */
[----:B------:R-:W1:Y:S02]  /*02f0*/  LDG.E R14, desc[UR14][R6.64] ;  /* 0x0000000e060e7981 */ /* 0x000e64000c1e1900 */
[----:B-1----:R-:W-:-:S05]  /*0300*/  FFMA R19, R10, R14, R17 ;  /* 0x0000000e0a137223 */ /* 0x002fca0000000011 */
[----:B------:R1:W-:Y:S04]  /*0310*/  STG.E desc[UR14][R4.64], R19 ;  /* 0x0000001304007986 */ /* 0x0003e8000c10190e */
[----:B------:R-:W2:Y:S04]  /*0320*/  LDG.E R10, desc[UR14][R12.64+0x8000] ;  /* 0x0080000e0c0a7981 */ /* 0x000ea8000c1e1900 */
[----:B------:R-:W2:Y:S02]  /*0330*/  LDG.E R14, desc[UR14][R6.64+0x4] ;  /* 0x0000040e060e7981 */ /* 0x000ea4000c1e1900 */
[----:B--2---:R-:W-:-:S05]  /*0340*/  FFMA R21, R10, R14, R19 ;  /* 0x0000000e0a157223 */ /* 0x004fca0000000013 */
[----:B------:R2:W-:Y:S04]  /*0350*/  STG.E desc[UR14][R4.64], R21 ;  /* 0x0000001504007986 */ /* 0x0005e8000c10190e */
[----:B------:R-:W3:Y:S04]  /*0360*/  LDG.E R10, desc[UR14][R12.64+0x10000] ;  /* 0x0100000e0c0a7981 */ /* 0x000ee8000c1e1900 */
[----:B------:R-:W3:Y:S02]  /*0370*/  LDG.E R14, desc[UR14][R6.64+0x8] ;  /* 0x0000080e060e7981 */ /* 0x000ee4000c1e1900 */
[----:B---3--:R-:W-:-:S05]  /*0380*/  FFMA R23, R10, R14, R21 ;  /* 0x0000000e0a177223 */ /* 0x008fca0000000015 */
[----:B------:R-:W-:Y:S04]  /*0390*/  STG.E desc[UR14][R4.64], R23 ;  /* 0x0000001704007986 */ /* 0x000fe8000c10190e */
[----:B------:R-:W1:Y:S04]  /*03a0*/  LDG.E R10, desc[UR14][R12.64+0x18000] ;  /* 0x0180000e0c0a7981 */ /* 0x000e68000c1e1900 */
[----:B------:R-:W1:Y:S01]  /*03b0*/  LDG.E R14, desc[UR14][R6.64+0xc] ;  /* 0x00000c0e060e7981 */ /* 0x000e62000c1e1900 */
[----:B0-----:R-:W-:-:S05]  /*03c0*/  IADD3 R17, PT, PT, R15, 0x10000, RZ ;  /* 0x000100000f117810 */ /* 0x001fca0007ffe0ff */
[----:B------:R-:W-:-:S04]  /*03d0*/  IMAD.WIDE R16, R17, 0x4, R2 ;  /* 0x0000000411107825 */ /* 0x000fc800078e0202 */
[----:B-1----:R-:W-:-:S05]  /*03e0*/  FFMA R19, R10, R14, R23 ;  /* 0x0000000e0a137223 */ /* 0x002fca0000000017 */
        /* <DEDUP_REMOVED lines=12> */
[----:B------:R-:W-:Y:S04]  /*04b0*/  STG.E desc[UR14][R4.64], R19 ;  /* 0x0000001304007986 */ /* 0x000fe8000c10190e */
        /* <DEDUP_REMOVED lines=17> */
[----:B------:R-:W1:Y:S01]  /*05d0*/  LDG.E R12, desc[UR14][R6.64+0x2c] ;  /* 0x00002c0e060c7981 */ /* 0x000e62000c1e1900 */
[----:B------:R-:W-:-:S05]  /*05e0*/  IADD3 R19, PT, PT, R15, 0x20000, RZ ;  /* 0x000200000f137810 */ /* 0x000fca0007ffe0ff */
[----:B------:R-:W-:-:S04]  /*05f0*/  IMAD.WIDE R18, R19, 0x4, R2 ;  /* 0x0000000413127825 */ /* 0x000fc800078e0202 */
[----:B-1----:R-:W-:-:S05]  /*0600*/  FFMA R13, R10, R12, R21 ;  /* 0x0000000c0a0d7223 */ /* 0x002fca0000000015 */
[----:B------:R0:W-:Y:S04]  /*0610*/  STG.E desc[UR14][R4.64], R13 ;  /* 0x0000000d04007986 */ /* 0x0001e8000c10190e */
[----:B------:R-:W2:Y:S04]  /*0620*/  LDG.E R12, desc[UR14][R6.64+0x30] ;  /* 0x0000300e060c7981 */ /* 0x000ea8000c1e1900 */
[----:B------:R-:W2:Y:S02]  /*0630*/  LDG.E R10, desc[UR14][R18.64+-0x20000] ;  /* 0xfe00000e120a7981 */ /* 0x000ea4000c1e1900 */
[----:B--2---:R-:W-:-:S05]  /*0640*/  FFMA R23, R10, R12, R13 ;  /* 0x0000000c0a177223 */ /* 0x004fca000000000d */
[----:B------:R-:W-:Y:S04]  /*0650*/  STG.E desc[UR14][R4.64], R23 ;  /* 0x0000001704007986 */ /* 0x000fe8000c10190e */
        /* <DEDUP_REMOVED lines=8> */
[----:B------:R-:W2:Y:S04]  /*06e0*/  LDG.E R10, desc[UR14][R18.64+-0x8000] ;  /* 0xff80000e120a7981 */ /* 0x000ea8000c1e1900 */
[----:B------:R-:W2:Y:S02]  /*06f0*/  LDG.E R12, desc[UR14][R6.64+0x3c] ;  /* 0x00003c0e060c7981 */ /* 0x000ea4000c1e1900 */
[----:B--2---:R-:W-:-:S05]  /*0700*/  FFMA R21, R10, R12, R13 ;  /* 0x0000000c0a157223 */ /* 0x004fca000000000d */
        /* <DEDUP_REMOVED lines=8> */
[----:B------:R-:W-:Y:S04]  /*0790*/  STG.E desc[UR14][R4.64], R23 ;  /* 0x0000001704007986 */ /* 0x000fe8000c10190e */
[----:B------:R-:W0:Y:S04]  /*07a0*/  LDG.E R10, desc[UR14][R18.64+0x10000] ;  /* 0x0100000e120a7981 */ /* 0x000e28000c1e1900 */
[----:B------:R-:W0:Y:S02]  /*07b0*/  LDG.E R12, desc[UR14][R6.64+0x48] ;  /* 0x0000480e060c7981 */ /* 0x000e24000c1e1900 */
[----:B0-----:R-:W-:-:S05]  /*07c0*/  FFMA R21, R10, R12, R23 ;  /* 0x0000000c0a157223 */ /* 0x001fca0000000017 */
[----:B------:R0:W-:Y:S04]  /*07d0*/  STG.E desc[UR14][R4.64], R21 ;  /* 0x0000001504007986 */ /* 0x0001e8000c10190e */
[----:B------:R-:W2:Y:S04]  /*07e0*/  LDG.E R10, desc[UR14][R18.64+0x18000] ;  /* 0x0180000e120a7981 */ /* 0x000ea8000c1e1900 */
[----:B------:R-:W2:Y:S01]  /*07f0*/  LDG.E R12, desc[UR14][R6.64+0x4c] ;  /* 0x00004c0e060c7981 */ /* 0x000ea2000c1e1900 */
[----:B------:R-:W-:Y:S01]  /*0800*/  IADD3 R13, PT, PT, R15, 0x30000, RZ ;  /* 0x000300000f0d7810 */ /* 0x000fe20007ffe0ff */
[----:B--2---:R-:W-:-:S04]  /*0810*/  FFMA R25, R10, R12, R21 ;  /* 0x0000000c0a197223 */ /* 0x004fc80000000015 */
[----:B------:R-:W-:Y:S01]  /*0820*/  IMAD.WIDE R12, R13, 0x4, R2 ;  /* 0x000000040d0c7825 */ /* 0x000fe200078e0202 */
[----:B------:R-:W-:Y:S04]  /*0830*/  STG.E desc[UR14][R4.64], R25 ;  /* 0x0000001904007986 */ /* 0x000fe8000c10190e */
[----:B-1----:R-:W2:Y:S04]  /*0840*/  LDG.E R17, desc[UR14][R6.64+0x50] ;  /* 0x0000500e06117981 */ /* 0x002ea8000c1e1900 */
        /* <DEDUP_REMOVED lines=23> */
[----:B------:R-:W3:Y:S04]  /*09c0*/  LDG.E R10, desc[UR14][R12.64+0x10000] ;  /* 0x0100000e0c0a7981 */ /* 0x000ee8000c1e1900 */
[----:B------:R-:W3:Y:S02]  /*09d0*/  LDG.E R14, desc[UR14][R6.64+0x68] ;  /* 0x0000680e060e7981 */ /* 0x000ee4000c1e1900 */
[----:B---3--:R-:W-:-:S05]  /*09e0*/  FFMA R23, R10, R14, R21 ;  /* 0x0000000e0a177223 */ /* 0x008fca0000000015 */
[----:B------:R2:W-:Y:S04]  /*09f0*/  STG.E desc[UR14][R4.64], R23 ;  /* 0x0000001704007986 */ /* 0x0005e8000c10190e */
[----:B------:R-:W3:Y:S04]  /*0a00*/  LDG.E R10, desc[UR14][R12.64+0x18000] ;  /* 0x0180000e0c0a7981 */ /* 0x000ee8000c1e1900 */
[----:B-1----:R0:W3:Y:S01]  /*0a10*/  LDG.E R17, desc[UR14][R6.64+0x6c] ;  /* 0x00006c0e06117981 */ /* 0x0020e2000c1e1900 */
[----:B------:R-:W-:Y:S02]  /*0a20*/  IADD3 R8, PT, PT, R8, 0x20, RZ ;  /* 0x0000002008087810 */ /* 0x000fe40007ffe0ff */
[----:B------:R-:W-:-:S02]  /*0a30*/  IADD3 R15, PT, PT, R15, 0x40000, RZ ;  /* 0x000400000f0f7810 */ /* 0x000fc40007ffe0ff */
[----:B------:R-:W-:Y:S02]  /*0a40*/  ISETP.NE.AND P0, PT, R8, 0x2000, PT ;  /* 0x000020000800780c */ /* 0x000fe40003f05270 */
[----:B0-----:R-:W-:-:S04]  /*0a50*/  IADD3 R6, P1, PT, R6, 0x80, RZ ;  /* 0x0000008006067810 */ /* 0x001fc80007f3e0ff */
[----:B------:R-:W-:Y:S01]  /*0a60*/  IADD3.X R7, PT, PT, RZ, R7, RZ, P1, !PT ;  /* 0x00000007ff077210 */ /* 0x000fe20000ffe4ff */
[----:B---3--:R-:W-:-:S05]  /*0a70*/  FFMA R17, R10, R17, R23 ;  /* 0x000000110a117223 */ /* 0x008fca0000000017 */
[----:B------:R2:W-:Y:S01]  /*0a80*/  STG.E desc[UR14][R4.64], R17 ;  /* 0x0000001104007986 */ /* 0x0005e2000c10190e */
[----:B------:R-:W-:Y:S05]  /*0a90*/  @P0 BRA `(.L_x_0) ;  /* 0xfffffff400cc0947 */ /* 0x000fea000383ffff */
[----:B------:R-:W-:Y:S05]  /*0aa0*/  @P2 BRA `(.L_x_1) ;  /* 0xfffffff4009c2947 */ /* 0x000fea000383ffff */
[----:B------:R-:W-:-:S04]  /*0ab0*/  IADD3 R0, PT, PT, R9, R0, RZ ;  /* 0x0000000009007210 */ /* 0x000fc80007ffe0ff */
[----:B------:R-:W-:-:S13]  /*0ac0*/  ISETP.GE.AND P0, PT, R0, 0x2000, PT ;  /* 0x000020000000780c */ /* 0x000fda0003f06270 */
[----:B------:R-:W-:Y:S05]  /*0ad0*/  @!P0 BRA `(.L_x_2) ;  /* 0xfffffff4008c8947 */ /* 0x000fea000383ffff */
[----:B------:R-:W-:Y:S05]  /*0ae0*/  EXIT ;  /* 0x000000000000794d */ /* 0x000fea0003800000 */
.L_x_3:
[----:B------:R-:W-:-:S00]  /*0af0*/  BRA `(.L_x_3) ;  /* 0xfffffffc00fc7947 */ /* 0x000fc0000383ffff */
[----:B------:R-:W-:-:S00]  /*0b00*/  NOP ;  /* 0x0000000000007918 */ /* 0x000fc00000000000 */
[----:B------:R-:W-:-:S00]  /*0b10*/  NOP ;  /* 0x0000000000007918 */ /* 0x000fc00000000000 */
[----:B------:R-:W-:-:S00]  /*0b20*/  NOP ;  /* 0x0000000000007918 */ /* 0x000fc00000000000 */
[----:B------:R-:W-:-:S00]  /*0b30*/  NOP ;  /* 0x0000000000007918 */ /* 0x000fc00000000000 */
[----:B------:R-:W-:-:S00]  /*0b40*/  NOP ;  /* 0x0000000000007918 */ /* 0x000fc00000000000 */
[----:B------:R-:W-:-:S00]  /*0b50*/  NOP ;  /* 0x0000000000007918 */ /* 0x000fc00000000000 */
[----:B------:R-:W-:-:S00]  /*0b60*/  NOP ;  /* 0x0000000000007918 */ /* 0x000fc00000000000 */
[----:B------:R-:W-:-:S00]  /*0b70*/  NOP ;  /* 0x0000000000007918 */ /* 0x000fc00000000000 */
.L_x_4:


//--------------------- .nv.shared.reserved.0     --------------------------
	.section	.nv.shared.reserved.0,"aw",@nobits
	.weak		__nv_reservedSMEM_offset_0_alias
	.size		__nv_reservedSMEM_offset_0_alias, 0, 64
	.other		__nv_reservedSMEM_offset_0_alias,@"STO_CUDA_RESERVED_SHARED STV_DEFAULT"
__nv_reservedSMEM_offset_0_alias:
	.zero		0
	.zero		64


//--------------------- .nv.constant0._Z9matMulGPUPfS_S_ --------------------------
	.section	.nv.constant0._Z9matMulGPUPfS_S_,"a",@progbits
	.sectionflags	@""
	.align	4
.nv.constant0._Z9matMulGPUPfS_S_:
	.zero		920


//--------------------- SYMBOLS --------------------------

	.type		.nv.reservedSmem.offset0,@object
	.size		.nv.reservedSmem.offset0,0x4
